//
// Generated by NVIDIA NVVM Compiler
//
// Compiler Build ID: CL-36424714
// Cuda compilation tools, release 13.0, V13.0.88
// Based on NVVM 20.0.0
//

.version 9.0
.target sm_100
.address_size 64

	// .globl	_Z18convolution_kernelPiS_S_ii

.visible .entry _Z18convolution_kernelPiS_S_ii(
	.param .u64 .ptr .align 1 _Z18convolution_kernelPiS_S_ii_param_0,
	.param .u64 .ptr .align 1 _Z18convolution_kernelPiS_S_ii_param_1,
	.param .u64 .ptr .align 1 _Z18convolution_kernelPiS_S_ii_param_2,
	.param .u32 _Z18convolution_kernelPiS_S_ii_param_3,
	.param .u32 _Z18convolution_kernelPiS_S_ii_param_4
)
{
	.reg .pred 	%p<81>;
	.reg .b32 	%r<155>;
	.reg .b64 	%rd<40>;

	ld.param.u64 	%rd10, [_Z18convolution_kernelPiS_S_ii_param_0];
	ld.param.u64 	%rd9, [_Z18convolution_kernelPiS_S_ii_param_1];
	ld.param.u64 	%rd11, [_Z18convolution_kernelPiS_S_ii_param_2];
	ld.param.u32 	%r61, [_Z18convolution_kernelPiS_S_ii_param_3];
	ld.param.u32 	%r62, [_Z18convolution_kernelPiS_S_ii_param_4];
	cvta.to.global.u64 	%rd1, %rd11;
	cvta.to.global.u64 	%rd2, %rd10;
	mov.u32 	%r63, %ctaid.y;
	mov.u32 	%r64, %ntid.y;
	mov.u32 	%r65, %tid.y;
	mad.lo.s32 	%r1, %r63, %r64, %r65;
	mov.u32 	%r66, %ctaid.x;
	mov.u32 	%r67, %ntid.x;
	mov.u32 	%r68, %tid.x;
	mad.lo.s32 	%r2, %r66, %r67, %r68;
	setp.ge.s32 	%p6, %r1, %r61;
	setp.ge.s32 	%p7, %r2, %r62;
	or.pred  	%p8, %p6, %p7;
	@%p8 bra 	$L__BB0_52;
	add.s32 	%r70, %r1, -2;
	setp.gt.u32 	%p9, %r1, 1;
	setp.lt.s32 	%p10, %r70, %r61;
	and.pred  	%p1, %p9, %p10;
	mul.lo.s32 	%r3, %r70, %r62;
	add.s32 	%r71, %r2, -2;
	setp.gt.s32 	%p11, %r2, 1;
	setp.lt.s32 	%p12, %r71, %r62;
	and.pred  	%p2, %p11, %p12;
	and.pred  	%p14, %p1, %p2;
	cvt.s64.s32 	%rd12, %r3;
	cvt.s64.s32 	%rd3, %r2;
	add.s64 	%rd13, %rd3, %rd12;
	shl.b64 	%rd14, %rd13, 2;
	add.s64 	%rd4, %rd2, %rd14;
	mov.b32 	%r131, 0;
	not.pred 	%p15, %p14;
	@%p15 bra 	$L__BB0_3;
	ld.global.u32 	%r72, [%rd4+-8];
	ld.global.u32 	%r73, [%rd1];
	mul.lo.s32 	%r131, %r73, %r72;
$L__BB0_3:
	setp.gt.s32 	%p16, %r2, 0;
	setp.le.s32 	%p17, %r2, %r62;
	and.pred  	%p3, %p16, %p17;
	and.pred  	%p18, %p1, %p3;
	not.pred 	%p19, %p18;
	@%p19 bra 	$L__BB0_5;
	ld.global.u32 	%r74, [%rd4+-4];
	ld.global.u32 	%r75, [%rd1+4];
	mad.lo.s32 	%r131, %r75, %r74, %r131;
$L__BB0_5:
	setp.lt.s32 	%p20, %r2, 0;
	not.pred 	%p21, %p1;
	or.pred  	%p22, %p21, %p20;
	@%p22 bra 	$L__BB0_7;
	add.s32 	%r76, %r2, %r3;
	mul.wide.s32 	%rd15, %r76, 4;
	add.s64 	%rd16, %rd2, %rd15;
	ld.global.u32 	%r77, [%rd16];
	ld.global.u32 	%r78, [%rd1+8];
	mad.lo.s32 	%r131, %r78, %r77, %r131;
$L__BB0_7:
	add.s32 	%r79, %r2, 1;
	setp.gt.s32 	%p23, %r2, -2;
	setp.lt.s32 	%p24, %r79, %r62;
	and.pred  	%p4, %p23, %p24;
	and.pred  	%p25, %p1, %p4;
	not.pred 	%p26, %p25;
	@%p26 bra 	$L__BB0_9;
	ld.global.u32 	%r80, [%rd4+4];
	ld.global.u32 	%r81, [%rd1+12];
	mad.lo.s32 	%r131, %r81, %r80, %r131;
$L__BB0_9:
	add.s32 	%r82, %r2, 2;
	setp.gt.s32 	%p27, %r2, -3;
	setp.lt.s32 	%p28, %r82, %r62;
	and.pred  	%p5, %p27, %p28;
	and.pred  	%p29, %p1, %p5;
	not.pred 	%p30, %p29;
	@%p30 bra 	$L__BB0_11;
	ld.global.u32 	%r83, [%rd4+8];
	ld.global.u32 	%r84, [%rd1+16];
	mad.lo.s32 	%r131, %r84, %r83, %r131;
$L__BB0_11:
	add.s32 	%r14, %r1, -1;
	setp.ge.u32 	%p31, %r14, %r61;
	add.s32 	%r15, %r3, %r62;
	not.pred 	%p32, %p2;
	cvt.s64.s32 	%rd17, %r15;
	add.s64 	%rd18, %rd3, %rd17;
	shl.b64 	%rd19, %rd18, 2;
	add.s64 	%rd5, %rd2, %rd19;
	or.pred  	%p33, %p31, %p32;
	@%p33 bra 	$L__BB0_13;
	ld.global.u32 	%r85, [%rd5+-8];
	ld.global.u32 	%r86, [%rd1+20];
	mad.lo.s32 	%r131, %r86, %r85, %r131;
$L__BB0_13:
	setp.ge.u32 	%p34, %r14, %r61;
	not.pred 	%p35, %p3;
	or.pred  	%p36, %p34, %p35;
	@%p36 bra 	$L__BB0_15;
	ld.global.u32 	%r87, [%rd5+-4];
	ld.global.u32 	%r88, [%rd1+24];
	mad.lo.s32 	%r131, %r88, %r87, %r131;
$L__BB0_15:
	setp.ge.u32 	%p37, %r14, %r61;
	setp.lt.s32 	%p38, %r2, 0;
	or.pred  	%p39, %p37, %p38;
	@%p39 bra 	$L__BB0_17;
	add.s32 	%r89, %r2, %r15;
	mul.wide.s32 	%rd20, %r89, 4;
	add.s64 	%rd21, %rd2, %rd20;
	ld.global.u32 	%r90, [%rd21];
	ld.global.u32 	%r91, [%rd1+28];
	mad.lo.s32 	%r131, %r91, %r90, %r131;
$L__BB0_17:
	setp.ge.u32 	%p40, %r14, %r61;
	not.pred 	%p41, %p4;
	or.pred  	%p42, %p40, %p41;
	@%p42 bra 	$L__BB0_19;
	ld.global.u32 	%r92, [%rd5+4];
	ld.global.u32 	%r93, [%rd1+32];
	mad.lo.s32 	%r131, %r93, %r92, %r131;
$L__BB0_19:
	setp.ge.u32 	%p43, %r14, %r61;
	not.pred 	%p44, %p5;
	or.pred  	%p45, %p43, %p44;
	@%p45 bra 	$L__BB0_21;
	ld.global.u32 	%r94, [%rd5+8];
	ld.global.u32 	%r95, [%rd1+36];
	mad.lo.s32 	%r131, %r95, %r94, %r131;
$L__BB0_21:
	add.s32 	%r26, %r15, %r62;
	cvt.s64.s32 	%rd22, %r26;
	add.s64 	%rd23, %rd3, %rd22;
	shl.b64 	%rd24, %rd23, 2;
	add.s64 	%rd6, %rd2, %rd24;
	not.pred 	%p46, %p2;
	@%p46 bra 	$L__BB0_23;
	ld.global.u32 	%r96, [%rd6+-8];
	ld.global.u32 	%r97, [%rd1+40];
	mad.lo.s32 	%r131, %r97, %r96, %r131;
$L__BB0_23:
	not.pred 	%p47, %p3;
	@%p47 bra 	$L__BB0_25;
	ld.global.u32 	%r98, [%rd6+-4];
	ld.global.u32 	%r99, [%rd1+44];
	mad.lo.s32 	%r131, %r99, %r98, %r131;
$L__BB0_25:
	setp.lt.s32 	%p48, %r2, 0;
	@%p48 bra 	$L__BB0_27;
	add.s32 	%r100, %r2, %r26;
	mul.wide.s32 	%rd25, %r100, 4;
	add.s64 	%rd26, %rd2, %rd25;
	ld.global.u32 	%r101, [%rd26];
	ld.global.u32 	%r102, [%rd1+48];
	mad.lo.s32 	%r131, %r102, %r101, %r131;
$L__BB0_27:
	not.pred 	%p49, %p4;
	@%p49 bra 	$L__BB0_29;
	ld.global.u32 	%r103, [%rd6+4];
	ld.global.u32 	%r104, [%rd1+52];
	mad.lo.s32 	%r131, %r104, %r103, %r131;
$L__BB0_29:
	@%p44 bra 	$L__BB0_31;
	ld.global.u32 	%r105, [%rd6+8];
	ld.global.u32 	%r106, [%rd1+56];
	mad.lo.s32 	%r131, %r106, %r105, %r131;
$L__BB0_31:
	add.s32 	%r37, %r1, 1;
	setp.ge.u32 	%p51, %r37, %r61;
	add.s32 	%r38, %r26, %r62;
	not.pred 	%p52, %p2;
	cvt.s64.s32 	%rd27, %r38;
	add.s64 	%rd28, %rd3, %rd27;
	shl.b64 	%rd29, %rd28, 2;
	add.s64 	%rd7, %rd2, %rd29;
	or.pred  	%p53, %p51, %p52;
	@%p53 bra 	$L__BB0_33;
	ld.global.u32 	%r107, [%rd7+-8];
	ld.global.u32 	%r108, [%rd1+60];
	mad.lo.s32 	%r131, %r108, %r107, %r131;
$L__BB0_33:
	setp.ge.u32 	%p54, %r37, %r61;
	not.pred 	%p55, %p3;
	or.pred  	%p56, %p54, %p55;
	@%p56 bra 	$L__BB0_35;
	ld.global.u32 	%r109, [%rd7+-4];
	ld.global.u32 	%r110, [%rd1+64];
	mad.lo.s32 	%r131, %r110, %r109, %r131;
$L__BB0_35:
	setp.ge.u32 	%p57, %r37, %r61;
	setp.lt.s32 	%p58, %r2, 0;
	or.pred  	%p59, %p57, %p58;
	@%p59 bra 	$L__BB0_37;
	add.s32 	%r111, %r2, %r38;
	mul.wide.s32 	%rd30, %r111, 4;
	add.s64 	%rd31, %rd2, %rd30;
	ld.global.u32 	%r112, [%rd31];
	ld.global.u32 	%r113, [%rd1+68];
	mad.lo.s32 	%r131, %r113, %r112, %r131;
$L__BB0_37:
	setp.ge.u32 	%p60, %r37, %r61;
	not.pred 	%p61, %p4;
	or.pred  	%p62, %p60, %p61;
	@%p62 bra 	$L__BB0_39;
	ld.global.u32 	%r114, [%rd7+4];
	ld.global.u32 	%r115, [%rd1+72];
	mad.lo.s32 	%r131, %r115, %r114, %r131;
$L__BB0_39:
	setp.ge.u32 	%p63, %r37, %r61;
	not.pred 	%p64, %p5;
	or.pred  	%p65, %p63, %p64;
	@%p65 bra 	$L__BB0_41;
	ld.global.u32 	%r116, [%rd7+8];
	ld.global.u32 	%r117, [%rd1+76];
	mad.lo.s32 	%r131, %r117, %r116, %r131;
$L__BB0_41:
	add.s32 	%r49, %r1, 2;
	setp.ge.u32 	%p66, %r49, %r61;
	add.s32 	%r50, %r38, %r62;
	not.pred 	%p67, %p2;
	cvt.s64.s32 	%rd32, %r50;
	add.s64 	%rd33, %rd3, %rd32;
	shl.b64 	%rd34, %rd33, 2;
	add.s64 	%rd8, %rd2, %rd34;
	or.pred  	%p68, %p66, %p67;
	@%p68 bra 	$L__BB0_43;
	ld.global.u32 	%r118, [%rd8+-8];
	ld.global.u32 	%r119, [%rd1+80];
	mad.lo.s32 	%r131, %r119, %r118, %r131;
$L__BB0_43:
	setp.ge.u32 	%p69, %r49, %r61;
	not.pred 	%p70, %p3;
	or.pred  	%p71, %p69, %p70;
	@%p71 bra 	$L__BB0_45;
	ld.global.u32 	%r120, [%rd8+-4];
	ld.global.u32 	%r121, [%rd1+84];
	mad.lo.s32 	%r131, %r121, %r120, %r131;
$L__BB0_45:
	setp.ge.u32 	%p72, %r49, %r61;
	setp.lt.s32 	%p73, %r2, 0;
	or.pred  	%p74, %p72, %p73;
	@%p74 bra 	$L__BB0_47;
	add.s32 	%r122, %r2, %r50;
	mul.wide.s32 	%rd35, %r122, 4;
	add.s64 	%rd36, %rd2, %rd35;
	ld.global.u32 	%r123, [%rd36];
	ld.global.u32 	%r124, [%rd1+88];
	mad.lo.s32 	%r131, %r124, %r123, %r131;
$L__BB0_47:
	setp.ge.u32 	%p75, %r49, %r61;
	not.pred 	%p76, %p4;
	or.pred  	%p77, %p75, %p76;
	@%p77 bra 	$L__BB0_49;
	ld.global.u32 	%r125, [%rd8+4];
	ld.global.u32 	%r126, [%rd1+92];
	mad.lo.s32 	%r131, %r126, %r125, %r131;
$L__BB0_49:
	setp.ge.u32 	%p78, %r49, %r61;
	or.pred  	%p80, %p78, %p64;
	@%p80 bra 	$L__BB0_51;
	ld.global.u32 	%r127, [%rd8+8];
	ld.global.u32 	%r128, [%rd1+96];
	mad.lo.s32 	%r131, %r128, %r127, %r131;
$L__BB0_51:
	add.s32 	%r129, %r26, %r2;
	cvta.to.global.u64 	%rd37, %rd9;
	mul.wide.s32 	%rd38, %r129, 4;
	add.s64 	%rd39, %rd37, %rd38;
	st.global.u32 	[%rd39], %r131;
$L__BB0_52:
	ret;

}


// ===== COMPILED SASS (sm_100) =====

	.target	sm_100

	.elftype	@"ET_EXEC"


//--------------------- .note.nv.tkinfo           --------------------------
	.section	.note.nv.tkinfo,"",@"SHT_NOTE"
	.sectionflags	@"SHF_NOTE_NV_TKINFO"
	.tkinfo
        /*0018*/ 	.word	0x00000002
        /*0030*/ 	.string	""
        /*0030*/ 	.string	"ptxas"
        /*0030*/ 	.string	"Cuda compilation tools, release 13.0, V13.0.88"
        /*0030*/ 	.string	"Build cuda_13.0.r13.0/compiler.36424714_0"
        /*0030*/ 	.string	"-arch sm_100 -m 64 "



//--------------------- .note.nv.cuinfo           --------------------------
	.section	.note.nv.cuinfo,"",@"SHT_NOTE"
	.sectionflags	@"SHF_NOTE_NV_CUINFO"
        /*0018*/ 	.short	0x0002
        /*001a*/ 	.short	0x0064
        /*001c*/ 	.short	0x0082
	.zero		2


//--------------------- .nv.info                  --------------------------
	.section	.nv.info,"",@"SHT_CUDA_INFO"
	.align	4


	//----- nvinfo : EIATTR_REGCOUNT
	.align		4
        /*0000*/ 	.byte	0x04, 0x2f
        /*0002*/ 	.short	(.L_1 - .L_0)
	.align		4
.L_0:
        /*0004*/ 	.word	index@(_Z18convolution_kernelPiS_S_ii)
        /*0008*/ 	.word	0x00000020


	//----- nvinfo : EIATTR_FRAME_SIZE
	.align		4
.L_1:
        /*000c*/ 	.byte	0x04, 0x11
        /*000e*/ 	.short	(.L_3 - .L_2)
	.align		4
.L_2:
        /*0010*/ 	.word	index@(_Z18convolution_kernelPiS_S_ii)
        /*0014*/ 	.word	0x00000000


	//----- nvinfo : EIATTR_MIN_STACK_SIZE
	.align		4
.L_3:
        /*0018*/ 	.byte	0x04, 0x12
        /*001a*/ 	.short	(.L_5 - .L_4)
	.align		4
.L_4:
        /*001c*/ 	.word	index@(_Z18convolution_kernelPiS_S_ii)
        /*0020*/ 	.word	0x00000000
.L_5:


//--------------------- .nv.compat                --------------------------
	.section	.nv.compat,"",@"SHT_CUDA_COMPAT_INFO"
	.align	4
        /*0000*/ 	.byte	0x02, 0x09, 0x00, 0x00, 0x02, 0x02, 0x01, 0x00, 0x02, 0x05, 0x05, 0x00, 0x03, 0x07, 0x01, 0x01
        /*0010*/ 	.byte	0x02, 0x03, 0x00, 0x00, 0x02, 0x06, 0x01, 0x00, 0x04, 0x0b, 0x08, 0x00, 0x09, 0x00, 0x00, 0x00
        /*0020*/ 	.byte	0x00, 0x00, 0x00, 0x00


//--------------------- .nv.info._Z18convolution_kernelPiS_S_ii --------------------------
	.section	.nv.info._Z18convolution_kernelPiS_S_ii,"",@"SHT_CUDA_INFO"
	.sectionflags	@""
	.align	4


	//----- nvinfo : EIATTR_CUDA_API_VERSION
	.align		4
        /*0000*/ 	.byte	0x04, 0x37
        /*0002*/ 	.short	(.L_7 - .L_6)
.L_6:
        /*0004*/ 	.word	0x00000082


	//----- nvinfo : EIATTR_KPARAM_INFO
	.align		4
.L_7:
        /*0008*/ 	.byte	0x04, 0x17
        /*000a*/ 	.short	(.L_9 - .L_8)
.L_8:
        /*000c*/ 	.word	0x00000000
        /*0010*/ 	.short	0x0004
        /*0012*/ 	.short	0x001c
        /*0014*/ 	.byte	0x00, 0xf0, 0x11, 0x00


	//----- nvinfo : EIATTR_KPARAM_INFO
	.align		4
.L_9:
        /*0018*/ 	.byte	0x04, 0x17
        /*001a*/ 	.short	(.L_11 - .L_10)
.L_10:
        /*001c*/ 	.word	0x00000000
        /*0020*/ 	.short	0x0003
        /*0022*/ 	.short	0x0018
        /*0024*/ 	.byte	0x00, 0xf0, 0x11, 0x00


	//----- nvinfo : EIATTR_KPARAM_INFO
	.align		4
.L_11:
        /*0028*/ 	.byte	0x04, 0x17
        /*002a*/ 	.short	(.L_13 - .L_12)
.L_12:
        /*002c*/ 	.word	0x00000000
        /*0030*/ 	.short	0x0002
        /*0032*/ 	.short	0x0010
        /*0034*/ 	.byte	0x00, 0xf5, 0x21, 0x00


	//----- nvinfo : EIATTR_KPARAM_INFO
	.align		4
.L_13:
        /*0038*/ 	.byte	0x04, 0x17
        /*003a*/ 	.short	(.L_15 - .L_14)
.L_14:
        /*003c*/ 	.word	0x00000000
        /*0040*/ 	.short	0x0001
        /*0042*/ 	.short	0x0008
        /*0044*/ 	.byte	0x00, 0xf5, 0x21, 0x00


	//----- nvinfo : EIATTR_KPARAM_INFO
	.align		4
.L_15:
        /*0048*/ 	.byte	0x04, 0x17
        /*004a*/ 	.short	(.L_17 - .L_16)
.L_16:
        /*004c*/ 	.word	0x00000000
        /*0050*/ 	.short	0x0000
        /*0052*/ 	.short	0x0000
        /*0054*/ 	.byte	0x00, 0xf5, 0x21, 0x00


	//----- nvinfo : EIATTR_SPARSE_MMA_MASK
	.align		4
.L_17:
        /*0058*/ 	.byte	0x03, 0x50
        /*005a*/ 	.short	0x0000


	//----- nvinfo : EIATTR_MAXREG_COUNT
	.align		4
        /*005c*/ 	.byte	0x03, 0x1b
        /*005e*/ 	.short	0x00ff


	//----- nvinfo : EIATTR_MERCURY_ISA_VERSION
	.align		4
        /*0060*/ 	.byte	0x03, 0x5f
        /*0062*/ 	.short	0x0101


	//----- nvinfo : EIATTR_VRC_CTA_INIT_COUNT
	.align		4
        /*0064*/ 	.byte	0x02, 0x4a
	.zero		1
	.zero		1


	//----- nvinfo : EIATTR_EXIT_INSTR_OFFSETS
	.align		4
        /*0068*/ 	.byte	0x04, 0x1c
        /*006a*/ 	.short	(.L_19 - .L_18)


	//   ....[0]....
.L_18:
        /*006c*/ 	.word	0x000000c0


	//   ....[1]....
        /*0070*/ 	.word	0x00000c60


	//----- nvinfo : EIATTR_CBANK_PARAM_SIZE
	.align		4
.L_19:
        /*0074*/ 	.byte	0x03, 0x19
        /*0076*/ 	.short	0x0020


	//----- nvinfo : EIATTR_PARAM_CBANK
	.align		4
        /*0078*/ 	.byte	0x04, 0x0a
        /*007a*/ 	.short	(.L_21 - .L_20)
	.align		4
.L_20:
        /*007c*/ 	.word	index@(.nv.constant0._Z18convolution_kernelPiS_S_ii)
        /*0080*/ 	.short	0x0380
        /*0082*/ 	.short	0x0020


	//----- nvinfo : EIATTR_SW_WAR
	.align		4
.L_21:
        /*0084*/ 	.byte	0x04, 0x36
        /*0086*/ 	.short	(.L_23 - .L_22)
.L_22:
        /*0088*/ 	.word	0x00000008
.L_23:


//--------------------- .nv.callgraph             --------------------------
	.section	.nv.callgraph,"",@"SHT_CUDA_CALLGRAPH"
	.align	4
	.sectionentsize	8
	.align		4
        /*0000*/ 	.word	0x00000000
	.align		4
        /*0004*/ 	.word	0xffffffff
	.align		4
        /*0008*/ 	.word	0x00000000
	.align		4
        /*000c*/ 	.word	0xfffffffe
	.align		4
        /*0010*/ 	.word	0x00000000
	.align		4
        /*0014*/ 	.word	0xfffffffd
	.align		4
        /*0018*/ 	.word	0x00000000
	.align		4
        /*001c*/ 	.word	0xfffffffc


//--------------------- .text._Z18convolution_kernelPiS_S_ii --------------------------
	.section	.text._Z18convolution_kernelPiS_S_ii,"ax",@progbits
	.align	128
        .global         _Z18convolution_kernelPiS_S_ii
        .type           _Z18convolution_kernelPiS_S_ii,@function
        .size           _Z18convolution_kernelPiS_S_ii,(.L_x_1 - _Z18convolution_kernelPiS_S_ii)
        .other          _Z18convolution_kernelPiS_S_ii,@"STO_CUDA_ENTRY STV_DEFAULT"
_Z18convolution_kernelPiS_S_ii:
.text._Z18convolution_kernelPiS_S_ii:
[----:B------:R-:W-:Y:S01]  /*0000*/  LDC R1, c[0x0][0x37c] ;  /* 0x0000df00ff017b82 */ /* 0x000fe20000000800 */
[----:B------:R-:W0:Y:S07]  /*0010*/  S2R R5, SR_TID.X ;  /* 0x0000000000057919 */ /* 0x000e2e0000002100 */
[----:B------:R-:W1:Y:S01]  /*0020*/  LDC R3, c[0x0][0x364] ;  /* 0x0000d900ff037b82 */ /* 0x000e620000000800 */
[----:B------:R-:W2:Y:S01]  /*0030*/  LDCU.64 UR6, c[0x0][0x398] ;  /* 0x00007300ff0677ac */ /* 0x000ea20008000a00 */
[----:B------:R-:W1:Y:S06]  /*0040*/  S2R R0, SR_TID.Y ;  /* 0x0000000000007919 */ /* 0x000e6c0000002200 */
[----:B------:R-:W0:Y:S08]  /*0050*/  S2UR UR5, SR_CTAID.X ;  /* 0x00000000000579c3 */ /* 0x000e300000002500 */
[----:B------:R-:W0:Y:S08]  /*0060*/  LDC R2, c[0x0][0x360] ;  /* 0x0000d800ff027b82 */ /* 0x000e300000000800 */
[----:B------:R-:W1:Y:S01]  /*0070*/  S2UR UR4, SR_CTAID.Y ;  /* 0x00000000000479c3 */ /* 0x000e620000002600 */
[----:B0-----:R-:W-:-:S05]  /*0080*/  IMAD R2, R2, UR5, R5 ;  /* 0x0000000502027c24 */ /* 0x001fca000f8e0205 */
[----:B--2---:R-:W-:Y:S01]  /*0090*/  ISETP.GE.AND P0, PT, R2, UR7, PT ;  /* 0x0000000702007c0c */ /* 0x004fe2000bf06270 */
[----:B-1----:R-:W-:-:S05]  /*00a0*/  IMAD R3, R3, UR4, R0 ;  /* 0x0000000403037c24 */ /* 0x002fca000f8e0200 */
[----:B------:R-:W-:-:S13]  /*00b0*/  ISETP.GE.OR P0, PT, R3, UR6, P0 ;  /* 0x0000000603007c0c */ /* 0x000fda0008706670 */
[----:B------:R-:W-:Y:S05]  /*00c0*/  @P0 EXIT ;  /* 0x000000000000094d */ /* 0x000fea0003800000 */
[----:B------:R-:W-:Y:S01]  /*00d0*/  VIADD R5, R3, 0xfffffffe ;  /* 0xfffffffe03057836 */ /* 0x000fe20000000000 */
[----:B------:R-:W0:Y:S01]  /*00e0*/  LDCU.64 UR8, c[0x0][0x380] ;  /* 0x00007000ff0877ac */ /* 0x000e220008000a00 */
[----:B------:R-:W-:Y:S01]  /*00f0*/  VIADD R0, R2, 0xfffffffe ;  /* 0xfffffffe02007836 */ /* 0x000fe20000000000 */
[----:B------:R-:W-:Y:S02]  /*0100*/  SHF.R.S32.HI R4, RZ, 0x1f, R2 ;  /* 0x0000001fff047819 */ /* 0x000fe40000011402 */
[C---:B------:R-:W-:Y:S01]  /*0110*/  ISETP.GE.AND P4, PT, R5.reuse, UR6, PT ;  /* 0x0000000605007c0c */ /* 0x040fe2000bf86270 */
[----:B------:R-:W-:Y:S01]  /*0120*/  IMAD R5, R5, UR7, RZ ;  /* 0x0000000705057c24 */ /* 0x000fe2000f8e02ff */
[----:B------:R-:W-:Y:S01]  /*0130*/  ISETP.GE.AND P3, PT, R0, UR7, PT ;  /* 0x0000000700007c0c */ /* 0x000fe2000bf66270 */
[----:B------:R-:W1:Y:S01]  /*0140*/  LDCU.64 UR4, c[0x0][0x358] ;  /* 0x00006b00ff0477ac */ /* 0x000e620008000a00 */
[----:B------:R-:W-:Y:S02]  /*0150*/  ISETP.GT.U32.AND P4, PT, R3, 0x1, !P4 ;  /* 0x000000010300780c */ /* 0x000fe40006784070 */
[----:B------:R-:W-:-:S02]  /*0160*/  ISETP.GT.AND P3, PT, R2, 0x1, !P3 ;  /* 0x000000010200780c */ /* 0x000fc40005f64270 */
[----:B------:R-:W-:Y:S02]  /*0170*/  IADD3 R0, P0, PT, R2, R5, RZ ;  /* 0x0000000502007210 */ /* 0x000fe40007f1e0ff */
[----:B------:R-:W-:Y:S02]  /*0180*/  PLOP3.LUT P5, PT, P4, P3, PT, 0x80, 0x8 ;  /* 0x000000000008781c */ /* 0x000fe400027a7070 */
[----:B------:R-:W-:Y:S02]  /*0190*/  LEA.HI.X.SX32 R7, R5, R4, 0x1, P0 ;  /* 0x0000000405077211 */ /* 0x000fe400000f0eff */
[----:B0-----:R-:W-:-:S04]  /*01a0*/  LEA R6, P0, R0, UR8, 0x2 ;  /* 0x0000000800067c11 */ /* 0x001fc8000f8010ff */
[----:B------:R-:W-:-:S05]  /*01b0*/  LEA.HI.X R7, R0, UR9, R7, 0x2, P0 ;  /* 0x0000000900077c11 */ /* 0x000fca00080f1407 */
[----:B------:R-:W0:Y:S01]  /*01c0*/  @P5 LDC.64 R8, c[0x0][0x390] ;  /* 0x0000e400ff085b82 */ /* 0x000e220000000a00 */
[----:B-1----:R-:W2:Y:S04]  /*01d0*/  @P5 LDG.E R10, desc[UR4][R6.64+-0x8] ;  /* 0xfffff804060a5981 */ /* 0x002ea8000c1e1900 */
[----:B0-----:R-:W2:Y:S01]  /*01e0*/  @P5 LDG.E R9, desc[UR4][R8.64] ;  /* 0x0000000408095981 */ /* 0x001ea2000c1e1900 */
[C---:B------:R-:W-:Y:S01]  /*01f0*/  ISETP.GT.AND P1, PT, R2.reuse, UR7, PT ;  /* 0x0000000702007c0c */ /* 0x040fe2000bf24270 */
[C---:B------:R-:W-:Y:S01]  /*0200*/  VIADD R0, R2.reuse, 0x1 ;  /* 0x0000000102007836 */ /* 0x040fe20000000000 */
[C---:B------:R-:W-:Y:S02]  /*0210*/  ISETP.LT.OR P0, PT, R2.reuse, RZ, !P4 ;  /* 0x000000ff0200720c */ /* 0x040fe40006701670 */
[----:B------:R-:W-:-:S04]  /*0220*/  ISETP.GT.AND P1, PT, R2, RZ, !P1 ;  /* 0x000000ff0200720c */ /* 0x000fc80004f24270 */
[----:B------:R-:W-:Y:S02]  /*0230*/  PLOP3.LUT P6, PT, P4, P1, PT, 0x80, 0x8 ;  /* 0x000000000008781c */ /* 0x000fe400027c3070 */
[----:B------:R-:W-:Y:S01]  /*0240*/  ISETP.GE.AND P2, PT, R0, UR7, PT ;  /* 0x0000000700007c0c */ /* 0x000fe2000bf46270 */
[----:B------:R-:W-:-:S03]  /*0250*/  IMAD.MOV.U32 R0, RZ, RZ, RZ ;  /* 0x000000ffff007224 */ /* 0x000fc600078e00ff */
[C---:B------:R-:W-:Y:S01]  /*0260*/  ISETP.GT.AND P2, PT, R2.reuse, -0x2, !P2 ;  /* 0xfffffffe0200780c */ /* 0x040fe20005744270 */
[----:B------:R-:W0:Y:S08]  /*0270*/  @!P0 LDC.64 R14, c[0x0][0x380] ;  /* 0x0000e000ff0e8b82 */ /* 0x000e300000000a00 */
[----:B------:R-:W1:Y:S01]  /*0280*/  @P6 LDC.64 R12, c[0x0][0x390] ;  /* 0x0000e400ff0c6b82 */ /* 0x000e620000000a00 */
[----:B------:R-:W-:-:S04]  /*0290*/  @!P0 IMAD.IADD R17, R2, 0x1, R5 ;  /* 0x0000000102118824 */ /* 0x000fc800078e0205 */
[----:B0-----:R-:W-:Y:S02]  /*02a0*/  @!P0 IMAD.WIDE R14, R17, 0x4, R14 ;  /* 0x00000004110e8825 */ /* 0x001fe400078e020e */
[----:B------:R-:W3:Y:S04]  /*02b0*/  @P6 LDG.E R17, desc[UR4][R6.64+-0x4] ;  /* 0xfffffc0406116981 */ /* 0x000ee8000c1e1900 */
[----:B------:R-:W4:Y:S04]  /*02c0*/  @!P0 LDG.E R15, desc[UR4][R14.64] ;  /* 0x000000040e0f8981 */ /* 0x000f28000c1e1900 */
[----:B-1----:R-:W3:Y:S01]  /*02d0*/  @P6 LDG.E R12, desc[UR4][R12.64+0x4] ;  /* 0x000004040c0c6981 */ /* 0x002ee2000c1e1900 */
[----:B--2---:R-:W-:Y:S01]  /*02e0*/  @P5 IMAD R0, R10, R9, RZ ;  /* 0x000000090a005224 */ /* 0x004fe200078e02ff */
[----:B------:R-:W-:Y:S01]  /*02f0*/  PLOP3.LUT P5, PT, P4, P2, PT, 0x80, 0x8 ;  /* 0x000000000008781c */ /* 0x000fe200027a5070 */
[----:B------:R-:W0:-:S12]  /*0300*/  @!P0 LDC.64 R10, c[0x0][0x390] ;  /* 0x0000e400ff0a8b82 */ /* 0x000e180000000a00 */
[----:B------:R-:W1:Y:S01]  /*0310*/  @P5 LDC.64 R8, c[0x0][0x390] ;  /* 0x0000e400ff085b82 */ /* 0x000e620000000a00 */
[----:B------:R-:W2:Y:S04]  /*0320*/  @P5 LDG.E R19, desc[UR4][R6.64+0x4] ;  /* 0x0000040406135981 */ /* 0x000ea8000c1e1900 */
[----:B0-----:R-:W4:Y:S04]  /*0330*/  @!P0 LDG.E R10, desc[UR4][R10.64+0x8] ;  /* 0x000008040a0a8981 */ /* 0x001f28000c1e1900 */
[----:B-1----:R0:W2:Y:S01]  /*0340*/  @P5 LDG.E R8, desc[UR4][R8.64+0xc] ;  /* 0x00000c0408085981 */ /* 0x0020a2000c1e1900 */
[----:B------:R-:W-:-:S02]  /*0350*/  VIADD R16, R2, 0x2 ;  /* 0x0000000202107836 */ /* 0x000fc40000000000 */
[----:B------:R-:W-:Y:S02]  /*0360*/  VIADD R5, R5, UR7 ;  /* 0x0000000705057c36 */ /* 0x000fe40008000000 */
[----:B---3--:R-:W-:Y:S01]  /*0370*/  @P6 IMAD R0, R17, R12, R0 ;  /* 0x0000000c11006224 */ /* 0x008fe200078e0200 */
[----:B------:R-:W-:Y:S01]  /*0380*/  ISETP.GE.AND P6, PT, R16, UR7, PT ;  /* 0x0000000710007c0c */ /* 0x000fe2000bfc6270 */
[----:B------:R-:W-:Y:S02]  /*0390*/  VIADD R12, R3, 0xffffffff ;  /* 0xffffffff030c7836 */ /* 0x000fe40000000000 */
[----:B----4-:R-:W-:Y:S01]  /*03a0*/  @!P0 IMAD R0, R15, R10, R0 ;  /* 0x0000000a0f008224 */ /* 0x010fe200078e0200 */
[----:B------:R-:W-:-:S04]  /*03b0*/  ISETP.GT.AND P0, PT, R2, -0x3, !P6 ;  /* 0xfffffffd0200780c */ /* 0x000fc80007704270 */
[----:B------:R-:W-:Y:S02]  /*03c0*/  PLOP3.LUT P4, PT, P4, P0, PT, 0x80, 0x8 ;  /* 0x000000000008781c */ /* 0x000fe40002781070 */
[----:B0-----:R-:W-:Y:S01]  /*03d0*/  IADD3 R9, P6, PT, R2, R5, RZ ;  /* 0x0000000502097210 */ /* 0x001fe20007fde0ff */
[----:B--2---:R-:W-:Y:S01]  /*03e0*/  @P5 IMAD R0, R19, R8, R0 ;  /* 0x0000000813005224 */ /* 0x004fe200078e0200 */
[----:B------:R-:W-:Y:S02]  /*03f0*/  ISETP.GE.U32.OR P5, PT, R12, UR6, !P3 ;  /* 0x000000060c007c0c */ /* 0x000fe4000dfa6470 */
[----:B------:R-:W-:Y:S02]  /*0400*/  LEA.HI.X.SX32 R10, R5, R4, 0x1, P6 ;  /* 0x00000004050a7211 */ /* 0x000fe400030f0eff */
[----:B------:R-:W-:-:S05]  /*0410*/  LEA R8, P6, R9, UR8, 0x2 ;  /* 0x0000000809087c11 */ /* 0x000fca000f8c10ff */
[----:B------:R-:W0:Y:S01]  /*0420*/  @P4 LDC.64 R14, c[0x0][0x390] ;  /* 0x0000e400ff0e4b82 */ /* 0x000e220000000a00 */
[----:B------:R-:W2:Y:S01]  /*0430*/  @P4 LDG.E R7, desc[UR4][R6.64+0x8] ;  /* 0x0000080406074981 */ /* 0x000ea2000c1e1900 */
[----:B------:R-:W-:Y:S02]  /*0440*/  LEA.HI.X R9, R9, UR9, R10, 0x2, P6 ;  /* 0x0000000909097c11 */ /* 0x000fe4000b0f140a */
[----:B------:R-:W-:-:S04]  /*0450*/  ISETP.GE.U32.OR P6, PT, R12, UR6, !P1 ;  /* 0x000000060c007c0c */ /* 0x000fc8000cfc6470 */
[----:B------:R-:W1:Y:S01]  /*0460*/  @!P5 LDC.64 R16, c[0x0][0x390] ;  /* 0x0000e400ff10db82 */ /* 0x000e620000000a00 */
[----:B------:R-:W3:Y:S08]  /*0470*/  @!P5 LDG.E R13, desc[UR4][R8.64+-0x8] ;  /* 0xfffff804080dd981 */ /* 0x000ef0000c1e1900 */
[----:B------:R-:W4:Y:S01]  /*0480*/  @!P6 LDC.64 R10, c[0x0][0x390] ;  /* 0x0000e400ff0aeb82 */ /* 0x000f220000000a00 */
[----:B------:R-:W5:Y:S04]  /*0490*/  @!P6 LDG.E R19, desc[UR4][R8.64+-0x4] ;  /* 0xfffffc040813e981 */ /* 0x000f68000c1e1900 */
[----:B0-----:R-:W2:Y:S04]  /*04a0*/  @P4 LDG.E R14, desc[UR4][R14.64+0x10] ;  /* 0x000010040e0e4981 */ /* 0x001ea8000c1e1900 */
[----:B-1----:R-:W3:Y:S04]  /*04b0*/  @!P5 LDG.E R16, desc[UR4][R16.64+0x14] ;  /* 0x000014041010d981 */ /* 0x002ee8000c1e1900 */
[----:B----4-:R-:W5:Y:S01]  /*04c0*/  @!P6 LDG.E R10, desc[UR4][R10.64+0x18] ;  /* 0x000018040a0ae981 */ /* 0x010f62000c1e1900 */
[----:B--2---:R-:W-:Y:S01]  /*04d0*/  @P4 IMAD R0, R7, R14, R0 ;  /* 0x0000000e07004224 */ /* 0x004fe200078e0200 */
[----:B------:R-:W-:-:S03]  /*04e0*/  ISETP.GE.AND P4, PT, R2, RZ, PT ;  /* 0x000000ff0200720c */ /* 0x000fc60003f86270 */
[----:B---3--:R-:W-:Y:S01]  /*04f0*/  @!P5 IMAD R0, R13, R16, R0 ;  /* 0x000000100d00d224 */ /* 0x008fe200078e0200 */
[----:B------:R-:W-:Y:S01]  /*0500*/  ISETP.GE.U32.OR P5, PT, R12, UR6, !P4 ;  /* 0x000000060c007c0c */ /* 0x000fe2000e7a6470 */
[----:B------:R-:W-:Y:S02]  /*0510*/  VIADD R23, R5, UR7 ;  /* 0x0000000705177c36 */ /* 0x000fe40008000000 */
[----:B------:R-:W-:-:S06]  /*0520*/  VIADD R25, R3, 0x1 ;  /* 0x0000000103197836 */ /* 0x000fcc0000000000 */
[----:B------:R-:W0:Y:S01]  /*0530*/  @P4 LDC.64 R20, c[0x0][0x380] ;  /* 0x0000e000ff144b82 */ /* 0x000e220000000a00 */
[----:B-----5:R-:W-:Y:S01]  /*0540*/  @!P6 IMAD R0, R19, R10, R0 ;  /* 0x0000000a1300e224 */ /* 0x020fe200078e0200 */
[----:B------:R-:W-:-:S06]  /*0550*/  ISETP.GE.U32.OR P6, PT, R12, UR6, !P2 ;  /* 0x000000060c007c0c */ /* 0x000fcc000d7c6470 */
[----:B------:R-:W1:Y:S08]  /*0560*/  @!P5 LDC.64 R6, c[0x0][0x380] ;  /* 0x0000e000ff06db82 */ /* 0x000e700000000a00 */
[----:B------:R-:W2:Y:S08]  /*0570*/  @!P5 LDC.64 R16, c[0x0][0x390] ;  /* 0x0000e400ff10db82 */ /* 0x000eb00000000a00 */
[----:B------:R-:W3:Y:S01]  /*0580*/  @!P6 LDC.64 R18, c[0x0][0x390] ;  /* 0x0000e400ff12eb82 */ /* 0x000ee20000000a00 */
[----:B------:R-:W-:-:S04]  /*0590*/  @!P5 IMAD.IADD R11, R2, 0x1, R5 ;  /* 0x00000001020bd824 */ /* 0x000fc800078e0205 */
[----:B-1----:R-:W-:Y:S02]  /*05a0*/  @!P5 IMAD.WIDE R6, R11, 0x4, R6 ;  /* 0x000000040b06d825 */ /* 0x002fe400078e0206 */
[----:B------:R-:W4:Y:S04]  /*05b0*/  @!P6 LDG.E R11, desc[UR4][R8.64+0x4] ;  /* 0x00000404080be981 */ /* 0x000f28000c1e1900 */
[----:B------:R-:W5:Y:S04]  /*05c0*/  @!P5 LDG.E R7, desc[UR4][R6.64] ;  /* 0x000000040607d981 */ /* 0x000f68000c1e1900 */
[----:B--2---:R-:W5:Y:S04]  /*05d0*/  @!P5 LDG.E R16, desc[UR4][R16.64+0x1c] ;  /* 0x00001c041010d981 */ /* 0x004f68000c1e1900 */
[----:B---3--:R-:W4:Y:S01]  /*05e0*/  @!P6 LDG.E R18, desc[UR4][R18.64+0x20] ;  /* 0x000020041212e981 */ /* 0x008f22000c1e1900 */
[----:B------:R-:W-:-:S02]  /*05f0*/  VIADD R5, R23, UR7 ;  /* 0x0000000717057c36 */ /* 0x000fc40008000000 */
[----:B------:R-:W-:Y:S01]  /*0600*/  IMAD.IADD R24, R2, 0x1, R23 ;  /* 0x0000000102187824 */ /* 0x000fe200078e0217 */
[----:B------:R-:W1:Y:S03]  /*0610*/  @P0 LDC.64 R26, c[0x0][0x390] ;  /* 0x0000e400ff1a0b82 */ /* 0x000e660000000a00 */
[----:B0-----:R-:W-:-:S06]  /*0620*/  @P4 IMAD.WIDE R20, R24, 0x4, R20 ;  /* 0x0000000418144825 */ /* 0x001fcc00078e0214 */
[----:B------:R-:W2:Y:S04]  /*0630*/  @P4 LDG.E R21, desc[UR4][R20.64] ;  /* 0x0000000414154981 */ /* 0x000ea8000c1e1900 */
[----:B-1----:R-:W3:Y:S01]  /*0640*/  @P0 LDG.E R27, desc[UR4][R26.64+0x38] ;  /* 0x000038041a1b0981 */ /* 0x002ee2000c1e1900 */
[----:B-----5:R-:W-:Y:S01]  /*0650*/  @!P5 IMAD R0, R7, R16, R0 ;  /* 0x000000100700d224 */ /* 0x020fe200078e0200 */
[----:B------:R-:W-:-:S03]  /*0660*/  ISETP.GE.U32.OR P5, PT, R12, UR6, !P0 ;  /* 0x000000060c007c0c */ /* 0x000fc6000c7a6470 */
[----:B----4-:R-:W-:Y:S01]  /*0670*/  @!P6 IMAD R0, R11, R18, R0 ;  /* 0x000000120b00e224 */ /* 0x010fe200078e0200 */
[----:B------:R-:W-:-:S04]  /*0680*/  IADD3 R10, P6, PT, R2, R23, RZ ;  /* 0x00000017020a7210 */ /* 0x000fc80007fde0ff */
[----:B------:R-:W-:Y:S02]  /*0690*/  LEA.HI.X.SX32 R11, R23, R4, 0x1, P6 ;  /* 0x00000004170b7211 */ /* 0x000fe400030f0eff */
[C---:B------:R-:W-:Y:S01]  /*06a0*/  LEA R14, P6, R10.reuse, UR8, 0x2 ;  /* 0x000000080a0e7c11 */ /* 0x040fe2000f8c10ff */
[----:B------:R-:W0:Y:S02]  /*06b0*/  @P3 LDC.64 R12, c[0x0][0x390] ;  /* 0x0000e400ff0c3b82 */ /* 0x000e240000000a00 */
[----:B------:R-:W4:Y:S01]  /*06c0*/  @!P5 LDG.E R9, desc[UR4][R8.64+0x8] ;  /* 0x000008040809d981 */ /* 0x000f22000c1e1900 */
[----:B------:R-:W-:Y:S02]  /*06d0*/  LEA.HI.X R15, R10, UR9, R11, 0x2, P6 ;  /* 0x000000090a0f7c11 */ /* 0x000fe4000b0f140b */
[----:B------:R-:W-:-:S03]  /*06e0*/  IADD3 R7, P6, PT, R2, R5, RZ ;  /* 0x0000000502077210 */ /* 0x000fc60007fde0ff */
[----:B------:R-:W1:Y:S01]  /*06f0*/  @!P5 LDC.64 R10, c[0x0][0x390] ;  /* 0x0000e400ff0adb82 */ /* 0x000e620000000a00 */
[----:B------:R-:W-:Y:S01]  /*0700*/  LEA.HI.X.SX32 R16, R5, R4, 0x1, P6 ;  /* 0x0000000405107211 */ /* 0x000fe200030f0eff */
[----:B------:R-:W3:Y:S01]  /*0710*/  @P0 LDG.E R20, desc[UR4][R14.64+0x8] ;  /* 0x000008040e140981 */ /* 0x000ee2000c1e1900 */
[----:B------:R-:W-:-:S03]  /*0720*/  LEA R6, P6, R7, UR8, 0x2 ;  /* 0x0000000807067c11 */ /* 0x000fc6000f8c10ff */
[----:B------:R-:W5:Y:S01]  /*0730*/  @P2 LDG.E R8, desc[UR4][R14.64+0x4] ;  /* 0x000004040e082981 */ /* 0x000f62000c1e1900 */
[----:B------:R-:W-:Y:S02]  /*0740*/  LEA.HI.X R7, R7, UR9, R16, 0x2, P6 ;  /* 0x0000000907077c11 */ /* 0x000fe4000b0f1410 */
[----:B------:R-:W2:Y:S01]  /*0750*/  @P1 LDC.64 R16, c[0x0][0x390] ;  /* 0x0000e400ff101b82 */ /* 0x000ea20000000a00 */
[----:B------:R-:W-:Y:S01]  /*0760*/  ISETP.GE.U32.OR P6, PT, R25, UR6, !P3 ;  /* 0x0000000619007c0c */ /* 0x000fe2000dfc6470 */
[----:B0-----:R-:W3:Y:S06]  /*0770*/  @P3 LDG.E R12, desc[UR4][R12.64+0x28] ;  /* 0x000028040c0c3981 */ /* 0x001eec000c1e1900 */
[----:B------:R-:W0:Y:S01]  /*0780*/  @P4 LDC.64 R18, c[0x0][0x390] ;  /* 0x0000e400ff124b82 */ /* 0x000e220000000a00 */
[----:B-1----:R-:W4:Y:S07]  /*0790*/  @!P5 LDG.E R10, desc[UR4][R10.64+0x24] ;  /* 0x000024040a0ad981 */ /* 0x002f2e000c1e1900 */
[----:B------:R-:W1:Y:S01]  /*07a0*/  @P2 LDC.64 R22, c[0x0][0x390] ;  /* 0x0000e400ff162b82 */ /* 0x000e620000000a00 */
[----:B------:R-:W5:Y:S07]  /*07b0*/  @P1 LDG.E R13, desc[UR4][R14.64+-0x4] ;  /* 0xfffffc040e0d1981 */ /* 0x000f6e000c1e1900 */
[----:B------:R-:W1:Y:S01]  /*07c0*/  @!P6 LDC.64 R28, c[0x0][0x390] ;  /* 0x0000e400ff1ceb82 */ /* 0x000e620000000a00 */
[----:B------:R-:W3:Y:S04]  /*07d0*/  @P3 LDG.E R11, desc[UR4][R14.64+-0x8] ;  /* 0xfffff8040e0b3981 */ /* 0x000ee8000c1e1900 */
[----:B--2---:R-:W5:Y:S04]  /*07e0*/  @P1 LDG.E R16, desc[UR4][R16.64+0x2c] ;  /* 0x00002c0410101981 */ /* 0x004f68000c1e1900 */
[----:B0-----:R-:W2:Y:S04]  /*07f0*/  @P4 LDG.E R18, desc[UR4][R18.64+0x30] ;  /* 0x0000300412124981 */ /* 0x001ea8000c1e1900 */
[----:B------:R-:W2:Y:S04]  /*0800*/  @!P6 LDG.E R17, desc[UR4][R6.64+-0x8] ;  /* 0xfffff8040611e981 */ /* 0x000ea8000c1e1900 */
[----:B-1----:R-:W2:Y:S04]  /*0810*/  @P2 LDG.E R23, desc[UR4][R22.64+0x34] ;  /* 0x0000340416172981 */ /* 0x002ea8000c1e1900 */
[----:B------:R-:W2:Y:S01]  /*0820*/  @!P6 LDG.E R28, desc[UR4][R28.64+0x3c] ;  /* 0x00003c041c1ce981 */ /* 0x000ea2000c1e1900 */
[----:B----4-:R-:W-:-:S04]  /*0830*/  @!P5 IMAD R0, R9, R10, R0 ;  /* 0x0000000a0900d224 */ /* 0x010fc800078e0200 */
[----:B---3--:R-:W-:-:S04]  /*0840*/  @P3 IMAD R0, R11, R12, R0 ;  /* 0x0000000c0b003224 */ /* 0x008fc800078e0200 */
[----:B-----5:R-:W-:-:S04]  /*0850*/  @P1 IMAD R0, R13, R16, R0 ;  /* 0x000000100d001224 */ /* 0x020fc800078e0200 */
[----:B--2---:R-:W-:Y:S01]  /*0860*/  @P4 IMAD R0, R21, R18, R0 ;  /* 0x0000001215004224 */ /* 0x004fe200078e0200 */
[----:B------:R-:W-:-:S03]  /*0870*/  ISETP.GE.U32.OR P5, PT, R25, UR6, !P4 ;  /* 0x0000000619007c0c */ /* 0x000fc6000e7a6470 */
[----:B------:R-:W-:-:S04]  /*0880*/  @P2 IMAD R0, R8, R23, R0 ;  /* 0x0000001708002224 */ /* 0x000fc800078e0200 */
[----:B------:R-:W-:-:S06]  /*0890*/  @P0 IMAD R0, R20, R27, R0 ;  /* 0x0000001b14000224 */ /* 0x000fcc00078e0200 */
[----:B------:R-:W0:Y:S01]  /*08a0*/  @!P5 LDC.64 R10, c[0x0][0x380] ;  /* 0x0000e000ff0adb82 */ /* 0x000e220000000a00 */
[----:B------:R-:W-:Y:S01]  /*08b0*/  @!P6 IMAD R0, R17, R28, R0 ;  /* 0x0000001c1100e224 */ /* 0x000fe200078e0200 */
[----:B------:R-:W-:-:S06]  /*08c0*/  ISETP.GE.U32.OR P6, PT, R25, UR6, !P1 ;  /* 0x0000000619007c0c */ /* 0x000fcc000cfc6470 */
[----:B------:R-:W1:Y:S08]  /*08d0*/  @!P5 LDC.64 R8, c[0x0][0x390] ;  /* 0x0000e400ff08db82 */ /* 0x000e700000000a00 */
[----:B------:R-:W2:Y:S01]  /*08e0*/  @!P6 LDC.64 R12, c[0x0][0x390] ;  /* 0x0000e400ff0ceb82 */ /* 0x000ea20000000a00 */
[----:B------:R-:W-:-:S04]  /*08f0*/  @!P5 IMAD.IADD R15, R2, 0x1, R5 ;  /* 0x00000001020fd824 */ /* 0x000fc800078e0205 */
[----:B0-----:R-:W-:Y:S02]  /*0900*/  @!P5 IMAD.WIDE R10, R15, 0x4, R10 ;  /* 0x000000040f0ad825 */ /* 0x001fe400078e020a */
[----:B------:R-:W3:Y:S04]  /*0910*/  @!P6 LDG.E R15, desc[UR4][R6.64+-0x4] ;  /* 0xfffffc04060fe981 */ /* 0x000ee8000c1e1900 */
[----:B------:R-:W4:Y:S04]  /*0920*/  @!P5 LDG.E R11, desc[UR4][R10.64] ;  /* 0x000000040a0bd981 */ /* 0x000f28000c1e1900 */
[----:B-1----:R-:W4:Y:S04]  /*0930*/  @!P5 LDG.E R8, desc[UR4][R8.64+0x44] ;  /* 0x000044040808d981 */ /* 0x002f28000c1e1900 */
[----:B--2---:R-:W3:Y:S01]  /*0940*/  @!P6 LDG.E R12, desc[UR4][R12.64+0x40] ;  /* 0x000040040c0ce981 */ /* 0x004ee2000c1e1900 */
[----:B------:R-:W-:-:S02]  /*0950*/  VIADD R27, R5, UR7 ;  /* 0x00000007051b7c36 */ /* 0x000fc40008000000 */
[----:B------:R-:W-:-:S05]  /*0960*/  VIADD R3, R3, 0x2 ;  /* 0x0000000203037836 */ /* 0x000fca0000000000 */
[C---:B------:R-:W-:Y:S02]  /*0970*/  ISETP.GE.U32.OR P3, PT, R3.reuse, UR6, !P3 ;  /* 0x0000000603007c0c */ /* 0x040fe4000df66470 */
[C---:B------:R-:W-:Y:S02]  /*0980*/  ISETP.GE.U32.OR P4, PT, R3.reuse, UR6, !P4 ;  /* 0x0000000603007c0c */ /* 0x040fe4000e786470 */
[----:B------:R-:W-:-:S09]  /*0990*/  ISETP.GE.U32.OR P1, PT, R3, UR6, !P1 ;  /* 0x0000000603007c0c */ /* 0x000fd2000cf26470 */
[----:B------:R-:W0:Y:S08]  /*09a0*/  @!P3 LDC.64 R18, c[0x0][0x390] ;  /* 0x0000e400ff12bb82 */ /* 0x000e300000000a00 */
[----:B------:R-:W1:Y:S01]  /*09b0*/  @!P4 LDC.64 R16, c[0x0][0x380] ;  /* 0x0000e000ff10cb82 */ /* 0x000e620000000a00 */
[----:B0-----:R-:W2:Y:S01]  /*09c0*/  @!P3 LDG.E R18, desc[UR4][R18.64+0x50] ;  /* 0x000050041212b981 */ /* 0x001ea2000c1e1900 */
[----:B---3--:R-:W-:Y:S01]  /*09d0*/  @!P6 IMAD R0, R15, R12, R0 ;  /* 0x0000000c0f00e224 */ /* 0x008fe200078e0200 */
[----:B------:R-:W-:-:S03]  /*09e0*/  IADD3 R5, P6, PT, R2, R27, RZ ;  /* 0x0000001b02057210 */ /* 0x000fc60007fde0ff */
[----:B----4-:R-:W-:Y:S01]  /*09f0*/  @!P5 IMAD R0, R11, R8, R0 ;  /* 0x000000080b00d224 */ /* 0x010fe200078e0200 */
[----:B------:R-:W-:Y:S02]  /*0a00*/  LEA.HI.X.SX32 R14, R27, R4, 0x1, P6 ;  /* 0x000000041b0e7211 */ /* 0x000fe400030f0eff */
[----:B------:R-:W-:Y:S02]  /*0a10*/  LEA R4, P6, R5, UR8, 0x2 ;  /* 0x0000000805047c11 */ /* 0x000fe4000f8c10ff */
[----:B------:R-:W-:Y:S02]  /*0a20*/  ISETP.GE.U32.OR P5, PT, R25, UR6, !P2 ;  /* 0x0000000619007c0c */ /* 0x000fe4000d7a6470 */
[----:B------:R-:W-:Y:S02]  /*0a30*/  LEA.HI.X R5, R5, UR9, R14, 0x2, P6 ;  /* 0x0000000905057c11 */ /* 0x000fe4000b0f140e */
[----:B------:R-:W-:Y:S02]  /*0a40*/  ISETP.GE.U32.OR P6, PT, R25, UR6, !P0 ;  /* 0x0000000619007c0c */ /* 0x000fe4000c7c6470 */
[----:B------:R-:W-:-:S07]  /*0a50*/  ISETP.GE.U32.OR P2, PT, R3, UR6, !P2 ;  /* 0x0000000603007c0c */ /* 0x000fce000d746470 */
[----:B------:R-:W0:Y:S01]  /*0a60*/  @!P5 LDC.64 R28, c[0x0][0x390] ;  /* 0x0000e400ff1cdb82 */ /* 0x000e220000000a00 */
[----:B------:R-:W-:-:S07]  /*0a70*/  ISETP.GE.U32.OR P0, PT, R3, UR6, !P0 ;  /* 0x0000000603007c0c */ /* 0x000fce000c706470 */
[----:B------:R-:W3:Y:S01]  /*0a80*/  @!P4 LDC.64 R10, c[0x0][0x390] ;  /* 0x0000e400ff0acb82 */ /* 0x000ee20000000a00 */
[----:B------:R-:W4:Y:S01]  /*0a90*/  @!P5 LDG.E R3, desc[UR4][R6.64+0x4] ;  /* 0x000004040603d981 */ /* 0x000f22000c1e1900 */
[----:B------:R-:W-:-:S03]  /*0aa0*/  @!P4 IMAD.IADD R27, R2, 0x1, R27 ;  /* 0x00000001021bc824 */ /* 0x000fc600078e021b */
[----:B------:R5:W2:Y:S03]  /*0ab0*/  @!P6 LDG.E R23, desc[UR4][R6.64+0x8] ;  /* 0x000008040617e981 */ /* 0x000aa6000c1e1900 */
[----:B------:R-:W1:Y:S01]  /*0ac0*/  @!P6 LDC.64 R20, c[0x0][0x390] ;  /* 0x0000e400ff14eb82 */ /* 0x000e620000000a00 */
[----:B------:R-:W2:Y:S07]  /*0ad0*/  @!P3 LDG.E R25, desc[UR4][R4.64+-0x8] ;  /* 0xfffff8040419b981 */ /* 0x000eae000c1e1900 */
[----:B------:R-:W3:Y:S01]  /*0ae0*/  @!P1 LDC.64 R14, c[0x0][0x390] ;  /* 0x0000e400ff0e9b82 */ /* 0x000ee20000000a00 */
[----:B0-----:R-:W4:Y:S07]  /*0af0*/  @!P5 LDG.E R22, desc[UR4][R28.64+0x48] ;  /* 0x000048041c16d981 */ /* 0x001f2e000c1e1900 */
[----:B------:R-:W0:Y:S08]  /*0b00*/  @!P2 LDC.64 R12, c[0x0][0x390] ;  /* 0x0000e400ff0cab82 */ /* 0x000e300000000a00 */
[----:B------:R-:W0:Y:S01]  /*0b10*/  @!P0 LDC.64 R8, c[0x0][0x390] ;  /* 0x0000e400ff088b82 */ /* 0x000e220000000a00 */
[----:B-1----:R-:W2:Y:S01]  /*0b20*/  @!P6 LDG.E R20, desc[UR4][R20.64+0x4c] ;  /* 0x00004c041414e981 */ /* 0x002ea2000c1e1900 */
[----:B------:R-:W-:-:S03]  /*0b30*/  @!P4 IMAD.WIDE R16, R27, 0x4, R16 ;  /* 0x000000041b10c825 */ /* 0x000fc600078e0210 */
[----:B------:R-:W2:Y:S03]  /*0b40*/  @!P1 LDG.E R27, desc[UR4][R4.64+-0x4] ;  /* 0xfffffc04041b9981 */ /* 0x000ea6000c1e1900 */
[----:B-----5:R-:W1:Y:S01]  /*0b50*/  LDC.64 R6, c[0x0][0x388] ;  /* 0x0000e200ff067b82 */ /* 0x020e620000000a00 */
[----:B---3--:R-:W3:Y:S04]  /*0b60*/  @!P1 LDG.E R14, desc[UR4][R14.64+0x54] ;  /* 0x000054040e0e9981 */ /* 0x008ee8000c1e1900 */
[----:B------:R-:W5:Y:S04]  /*0b70*/  @!P4 LDG.E R17, desc[UR4][R16.64] ;  /* 0x000000041011c981 */ /* 0x000f68000c1e1900 */
[----:B------:R-:W5:Y:S04]  /*0b80*/  @!P4 LDG.E R10, desc[UR4][R10.64+0x58] ;  /* 0x000058040a0ac981 */ /* 0x000f68000c1e1900 */
[----:B0-----:R-:W5:Y:S04]  /*0b90*/  @!P2 LDG.E R12, desc[UR4][R12.64+0x5c] ;  /* 0x00005c040c0ca981 */ /* 0x001f68000c1e1900 */
[----:B------:R-:W5:Y:S04]  /*0ba0*/  @!P2 LDG.E R29, desc[UR4][R4.64+0x4] ;  /* 0x00000404041da981 */ /* 0x000f68000c1e1900 */
[----:B------:R-:W5:Y:S04]  /*0bb0*/  @!P0 LDG.E R21, desc[UR4][R4.64+0x8] ;  /* 0x0000080404158981 */ /* 0x000f68000c1e1900 */
[----:B------:R-:W5:Y:S01]  /*0bc0*/  @!P0 LDG.E R8, desc[UR4][R8.64+0x60] ;  /* 0x0000600408088981 */ /* 0x000f62000c1e1900 */
[----:B-1----:R-:W-:-:S04]  /*0bd0*/  IMAD.WIDE R6, R24, 0x4, R6 ;  /* 0x0000000418067825 */ /* 0x002fc800078e0206 */
[----:B----4-:R-:W-:-:S04]  /*0be0*/  @!P5 IMAD R0, R3, R22, R0 ;  /* 0x000000160300d224 */ /* 0x010fc800078e0200 */
[----:B--2---:R-:W-:-:S04]  /*0bf0*/  @!P6 IMAD R0, R23, R20, R0 ;  /* 0x000000141700e224 */ /* 0x004fc800078e0200 */
[----:B------:R-:W-:-:S04]  /*0c00*/  @!P3 IMAD R0, R25, R18, R0 ;  /* 0x000000121900b224 */ /* 0x000fc800078e0200 */
[----:B---3--:R-:W-:-:S04]  /*0c10*/  @!P1 IMAD R0, R27, R14, R0 ;  /* 0x0000000e1b009224 */ /* 0x008fc800078e0200 */
[----:B-----5:R-:W-:-:S04]  /*0c20*/  @!P4 IMAD R0, R17, R10, R0 ;  /* 0x0000000a1100c224 */ /* 0x020fc800078e0200 */
[----:B------:R-:W-:-:S04]  /*0c30*/  @!P2 IMAD R0, R29, R12, R0 ;  /* 0x0000000c1d00a224 */ /* 0x000fc800078e0200 */
[----:B------:R-:W-:-:S05]  /*0c40*/  @!P0 IMAD R0, R21, R8, R0 ;  /* 0x0000000815008224 */ /* 0x000fca00078e0200 */
[----:B------:R-:W-:Y:S01]  /*0c50*/  STG.E desc[UR4][R6.64], R0 ;  /* 0x0000000006007986 */ /* 0x000fe2000c101904 */
[----:B------:R-:W-:Y:S05]  /*0c60*/  EXIT ;  /* 0x000000000000794d */ /* 0x000fea0003800000 */
.L_x_0:
[----:B------:R-:W-:-:S00]  /*0c70*/  BRA `(.L_x_0) ;  /* 0xfffffffc00fc7947 */ /* 0x000fc0000383ffff */
[----:B------:R-:W-:-:S00]  /*0c80*/  NOP ;  /* 0x0000000000007918 */ /* 0x000fc00000000000 */
[----:B------:R-:W-:-:S00]  /*0c90*/  NOP ;  /* 0x0000000000007918 */ /* 0x000fc00000000000 */
[----:B------:R-:W-:-:S00]  /*0ca0*/  NOP ;  /* 0x0000000000007918 */ /* 0x000fc00000000000 */
[----:B------:R-:W-:-:S00]  /*0cb0*/  NOP ;  /* 0x0000000000007918 */ /* 0x000fc00000000000 */
[----:B------:R-:W-:-:S00]  /*0cc0*/  NOP ;  /* 0x0000000000007918 */ /* 0x000fc00000000000 */
[----:B------:R-:W-:-:S00]  /*0cd0*/  NOP ;  /* 0x0000000000007918 */ /* 0x000fc00000000000 */
[----:B------:R-:W-:-:S00]  /*0ce0*/  NOP ;  /* 0x0000000000007918 */ /* 0x000fc00000000000 */
[----:B------:R-:W-:-:S00]  /*0cf0*/  NOP ;  /* 0x0000000000007918 */ /* 0x000fc00000000000 */
.L_x_1:


//--------------------- .nv.shared.reserved.0     --------------------------
	.section	.nv.shared.reserved.0,"aw",@nobits
	.weak		__nv_reservedSMEM_offset_0_alias
	.size		__nv_reservedSMEM_offset_0_alias, 0, 64
	.other		__nv_reservedSMEM_offset_0_alias,@"STO_CUDA_RESERVED_SHARED STV_DEFAULT"
__nv_reservedSMEM_offset_0_alias:
	.zero		0
	.zero		64


//--------------------- .nv.constant0._Z18convolution_kernelPiS_S_ii --------------------------
	.section	.nv.constant0._Z18convolution_kernelPiS_S_ii,"a",@progbits
	.sectionflags	@""
	.align	4
.nv.constant0._Z18convolution_kernelPiS_S_ii:
	.zero		928


//--------------------- SYMBOLS --------------------------

	.type		.nv.reservedSmem.offset0,@object
	.size		.nv.reservedSmem.offset0,0x4
